//
// Generated by NVIDIA NVVM Compiler
//
// Compiler Build ID: CL-36424714
// Cuda compilation tools, release 13.0, V13.0.88
// Based on NVVM 20.0.0
//

.version 9.0
.target sm_100
.address_size 64

	// .globl	_Z7add_tenPKfPfii

.visible .entry _Z7add_tenPKfPfii(
	.param .u64 .ptr .align 1 _Z7add_tenPKfPfii_param_0,
	.param .u64 .ptr .align 1 _Z7add_tenPKfPfii_param_1,
	.param .u32 _Z7add_tenPKfPfii_param_2,
	.param .u32 _Z7add_tenPKfPfii_param_3
)
{
	.reg .pred 	%p<2>;
	.reg .b32 	%r<8>;
	.reg .b32 	%f<3>;
	.reg .b64 	%rd<8>;

	ld.param.u64 	%rd1, [_Z7add_tenPKfPfii_param_0];
	ld.param.u64 	%rd2, [_Z7add_tenPKfPfii_param_1];
	ld.param.u32 	%r2, [_Z7add_tenPKfPfii_param_2];
	ld.param.u32 	%r3, [_Z7add_tenPKfPfii_param_3];
	mov.u32 	%r4, %ctaid.x;
	mov.u32 	%r5, %ntid.x;
	mov.u32 	%r6, %tid.x;
	mad.lo.s32 	%r1, %r4, %r5, %r6;
	mul.lo.s32 	%r7, %r3, %r2;
	setp.ge.s32 	%p1, %r1, %r7;
	@%p1 bra 	$L__BB0_2;
	cvta.to.global.u64 	%rd3, %rd1;
	cvta.to.global.u64 	%rd4, %rd2;
	mul.wide.s32 	%rd5, %r1, 4;
	add.s64 	%rd6, %rd3, %rd5;
	ld.global.f32 	%f1, [%rd6];
	add.f32 	%f2, %f1, 0f41200000;
	add.s64 	%rd7, %rd4, %rd5;
	st.global.f32 	[%rd7], %f2;
$L__BB0_2:
	ret;

}


// ===== COMPILED SASS (sm_100) =====

	.target	sm_100

	.elftype	@"ET_EXEC"


//--------------------- .note.nv.tkinfo           --------------------------
	.section	.note.nv.tkinfo,"",@"SHT_NOTE"
	.sectionflags	@"SHF_NOTE_NV_TKINFO"
	.tkinfo
        /*0018*/ 	.word	0x00000002
        /*0030*/ 	.string	""
        /*0030*/ 	.string	"ptxas"
        /*0030*/ 	.string	"Cuda compilation tools, release 13.0, V13.0.88"
        /*0030*/ 	.string	"Build cuda_13.0.r13.0/compiler.36424714_0"
        /*0030*/ 	.string	"-arch sm_100 -m 64 "



//--------------------- .note.nv.cuinfo           --------------------------
	.section	.note.nv.cuinfo,"",@"SHT_NOTE"
	.sectionflags	@"SHF_NOTE_NV_CUINFO"
        /*0018*/ 	.short	0x0002
        /*001a*/ 	.short	0x0064
        /*001c*/ 	.short	0x0082
	.zero		2


//--------------------- .nv.info                  --------------------------
	.section	.nv.info,"",@"SHT_CUDA_INFO"
	.align	4


	//----- nvinfo : EIATTR_REGCOUNT
	.align		4
        /*0000*/ 	.byte	0x04, 0x2f
        /*0002*/ 	.short	(.L_1 - .L_0)
	.align		4
.L_0:
        /*0004*/ 	.word	index@(_Z7add_tenPKfPfii)
        /*0008*/ 	.word	0x0000000a


	//----- nvinfo : EIATTR_FRAME_SIZE
	.align		4
.L_1:
        /*000c*/ 	.byte	0x04, 0x11
        /*000e*/ 	.short	(.L_3 - .L_2)
	.align		4
.L_2:
        /*0010*/ 	.word	index@(_Z7add_tenPKfPfii)
        /*0014*/ 	.word	0x00000000


	//----- nvinfo : EIATTR_MIN_STACK_SIZE
	.align		4
.L_3:
        /*0018*/ 	.byte	0x04, 0x12
        /*001a*/ 	.short	(.L_5 - .L_4)
	.align		4
.L_4:
        /*001c*/ 	.word	index@(_Z7add_tenPKfPfii)
        /*0020*/ 	.word	0x00000000
.L_5:


//--------------------- .nv.compat                --------------------------
	.section	.nv.compat,"",@"SHT_CUDA_COMPAT_INFO"
	.align	4
        /*0000*/ 	.byte	0x02, 0x09, 0x00, 0x00, 0x02, 0x02, 0x01, 0x00, 0x02, 0x05, 0x05, 0x00, 0x03, 0x07, 0x01, 0x01
        /*0010*/ 	.byte	0x02, 0x03, 0x00, 0x00, 0x02, 0x06, 0x01, 0x00, 0x04, 0x0b, 0x08, 0x00, 0x09, 0x00, 0x00, 0x00
        /*0020*/ 	.byte	0x00, 0x00, 0x00, 0x00


//--------------------- .nv.info._Z7add_tenPKfPfii --------------------------
	.section	.nv.info._Z7add_tenPKfPfii,"",@"SHT_CUDA_INFO"
	.sectionflags	@""
	.align	4


	//----- nvinfo : EIATTR_CUDA_API_VERSION
	.align		4
        /*0000*/ 	.byte	0x04, 0x37
        /*0002*/ 	.short	(.L_7 - .L_6)
.L_6:
        /*0004*/ 	.word	0x00000082


	//----- nvinfo : EIATTR_KPARAM_INFO
	.align		4
.L_7:
        /*0008*/ 	.byte	0x04, 0x17
        /*000a*/ 	.short	(.L_9 - .L_8)
.L_8:
        /*000c*/ 	.word	0x00000000
        /*0010*/ 	.short	0x0003
        /*0012*/ 	.short	0x0014
        /*0014*/ 	.byte	0x00, 0xf0, 0x11, 0x00


	//----- nvinfo : EIATTR_KPARAM_INFO
	.align		4
.L_9:
        /*0018*/ 	.byte	0x04, 0x17
        /*001a*/ 	.short	(.L_11 - .L_10)
.L_10:
        /*001c*/ 	.word	0x00000000
        /*0020*/ 	.short	0x0002
        /*0022*/ 	.short	0x0010
        /*0024*/ 	.byte	0x00, 0xf0, 0x11, 0x00


	//----- nvinfo : EIATTR_KPARAM_INFO
	.align		4
.L_11:
        /*0028*/ 	.byte	0x04, 0x17
        /*002a*/ 	.short	(.L_13 - .L_12)
.L_12:
        /*002c*/ 	.word	0x00000000
        /*0030*/ 	.short	0x0001
        /*0032*/ 	.short	0x0008
        /*0034*/ 	.byte	0x00, 0xf5, 0x21, 0x00


	//----- nvinfo : EIATTR_KPARAM_INFO
	.align		4
.L_13:
        /*0038*/ 	.byte	0x04, 0x17
        /*003a*/ 	.short	(.L_15 - .L_14)
.L_14:
        /*003c*/ 	.word	0x00000000
        /*0040*/ 	.short	0x0000
        /*0042*/ 	.short	0x0000
        /*0044*/ 	.byte	0x00, 0xf5, 0x21, 0x00


	//----- nvinfo : EIATTR_SPARSE_MMA_MASK
	.align		4
.L_15:
        /*0048*/ 	.byte	0x03, 0x50
        /*004a*/ 	.short	0x0000


	//----- nvinfo : EIATTR_MAXREG_COUNT
	.align		4
        /*004c*/ 	.byte	0x03, 0x1b
        /*004e*/ 	.short	0x00ff


	//----- nvinfo : EIATTR_MERCURY_ISA_VERSION
	.align		4
        /*0050*/ 	.byte	0x03, 0x5f
        /*0052*/ 	.short	0x0101


	//----- nvinfo : EIATTR_VRC_CTA_INIT_COUNT
	.align		4
        /*0054*/ 	.byte	0x02, 0x4a
	.zero		1
	.zero		1


	//----- nvinfo : EIATTR_EXIT_INSTR_OFFSETS
	.align		4
        /*0058*/ 	.byte	0x04, 0x1c
        /*005a*/ 	.short	(.L_17 - .L_16)


	//   ....[0]....
.L_16:
        /*005c*/ 	.word	0x00000080


	//   ....[1]....
        /*0060*/ 	.word	0x00000110


	//----- nvinfo : EIATTR_CBANK_PARAM_SIZE
	.align		4
.L_17:
        /*0064*/ 	.byte	0x03, 0x19
        /*0066*/ 	.short	0x0018


	//----- nvinfo : EIATTR_PARAM_CBANK
	.align		4
        /*0068*/ 	.byte	0x04, 0x0a
        /*006a*/ 	.short	(.L_19 - .L_18)
	.align		4
.L_18:
        /*006c*/ 	.word	index@(.nv.constant0._Z7add_tenPKfPfii)
        /*0070*/ 	.short	0x0380
        /*0072*/ 	.short	0x0018


	//----- nvinfo : EIATTR_SW_WAR
	.align		4
.L_19:
        /*0074*/ 	.byte	0x04, 0x36
        /*0076*/ 	.short	(.L_21 - .L_20)
.L_20:
        /*0078*/ 	.word	0x00000008
.L_21:


//--------------------- .nv.callgraph             --------------------------
	.section	.nv.callgraph,"",@"SHT_CUDA_CALLGRAPH"
	.align	4
	.sectionentsize	8
	.align		4
        /*0000*/ 	.word	0x00000000
	.align		4
        /*0004*/ 	.word	0xffffffff
	.align		4
        /*0008*/ 	.word	0x00000000
	.align		4
        /*000c*/ 	.word	0xfffffffe
	.align		4
        /*0010*/ 	.word	0x00000000
	.align		4
        /*0014*/ 	.word	0xfffffffd
	.align		4
        /*0018*/ 	.word	0x00000000
	.align		4
        /*001c*/ 	.word	0xfffffffc


//--------------------- .text._Z7add_tenPKfPfii   --------------------------
	.section	.text._Z7add_tenPKfPfii,"ax",@progbits
	.align	128
        .global         _Z7add_tenPKfPfii
        .type           _Z7add_tenPKfPfii,@function
        .size           _Z7add_tenPKfPfii,(.L_x_1 - _Z7add_tenPKfPfii)
        .other          _Z7add_tenPKfPfii,@"STO_CUDA_ENTRY STV_DEFAULT"
_Z7add_tenPKfPfii:
.text._Z7add_tenPKfPfii:
[----:B------:R-:W-:Y:S01]  /*0000*/  LDC R1, c[0x0][0x37c] ;  /* 0x0000df00ff017b82 */ /* 0x000fe20000000800 */
[----:B------:R-:W0:Y:S07]  /*0010*/  S2R R0, SR_TID.X ;  /* 0x0000000000007919 */ /* 0x000e2e0000002100 */
[----:B------:R-:W0:Y:S01]  /*0020*/  S2UR UR6, SR_CTAID.X ;  /* 0x00000000000679c3 */ /* 0x000e220000002500 */
[----:B------:R-:W1:Y:S07]  /*0030*/  LDCU.64 UR4, c[0x0][0x390] ;  /* 0x00007200ff0477ac */ /* 0x000e6e0008000a00 */
[----:B------:R-:W0:Y:S01]  /*0040*/  LDC R7, c[0x0][0x360] ;  /* 0x0000d800ff077b82 */ /* 0x000e220000000800 */
[----:B-1----:R-:W-:Y:S01]  /*0050*/  UIMAD UR4, UR5, UR4, URZ ;  /* 0x00000004050472a4 */ /* 0x002fe2000f8e02ff */
[----:B0-----:R-:W-:-:S05]  /*0060*/  IMAD R7, R7, UR6, R0 ;  /* 0x0000000607077c24 */ /* 0x001fca000f8e0200 */
[----:B------:R-:W-:-:S13]  /*0070*/  ISETP.GE.AND P0, PT, R7, UR4, PT ;  /* 0x0000000407007c0c */ /* 0x000fda000bf06270 */
[----:B------:R-:W-:Y:S05]  /*0080*/  @P0 EXIT ;  /* 0x000000000000094d */ /* 0x000fea0003800000 */
[----:B------:R-:W0:Y:S01]  /*0090*/  LDC.64 R2, c[0x0][0x380] ;  /* 0x0000e000ff027b82 */ /* 0x000e220000000a00 */
[----:B------:R-:W1:Y:S07]  /*00a0*/  LDCU.64 UR4, c[0x0][0x358] ;  /* 0x00006b00ff0477ac */ /* 0x000e6e0008000a00 */
[----:B------:R-:W2:Y:S01]  /*00b0*/  LDC.64 R4, c[0x0][0x388] ;  /* 0x0000e200ff047b82 */ /* 0x000ea20000000a00 */
[----:B0-----:R-:W-:-:S06]  /*00c0*/  IMAD.WIDE R2, R7, 0x4, R2 ;  /* 0x0000000407027825 */ /* 0x001fcc00078e0202 */
[----:B-1----:R-:W3:Y:S01]  /*00d0*/  LDG.E R2, desc[UR4][R2.64] ;  /* 0x0000000402027981 */ /* 0x002ee2000c1e1900 */
[----:B--2---:R-:W-:-:S04]  /*00e0*/  IMAD.WIDE R4, R7, 0x4, R4 ;  /* 0x0000000407047825 */ /* 0x004fc800078e0204 */
[----:B---3--:R-:W-:-:S05]  /*00f0*/  FADD R7, R2, 10 ;  /* 0x4120000002077421 */ /* 0x008fca0000000000 */
[----:B------:R-:W-:Y:S01]  /*0100*/  STG.E desc[UR4][R4.64], R7 ;  /* 0x0000000704007986 */ /* 0x000fe2000c101904 */
[----:B------:R-:W-:Y:S05]  /*0110*/  EXIT ;  /* 0x000000000000794d */ /* 0x000fea0003800000 */
.L_x_0:
[----:B------:R-:W-:-:S00]  /*0120*/  BRA `(.L_x_0) ;  /* 0xfffffffc00fc7947 */ /* 0x000fc0000383ffff */
[----:B------:R-:W-:-:S00]  /*0130*/  NOP ;  /* 0x0000000000007918 */ /* 0x000fc00000000000 */
        /* <DEDUP_REMOVED lines=12> */
.L_x_1:


//--------------------- .nv.shared.reserved.0     --------------------------
	.section	.nv.shared.reserved.0,"aw",@nobits
	.weak		__nv_reservedSMEM_offset_0_alias
	.size		__nv_reservedSMEM_offset_0_alias, 0, 64
	.other		__nv_reservedSMEM_offset_0_alias,@"STO_CUDA_RESERVED_SHARED STV_DEFAULT"
__nv_reservedSMEM_offset_0_alias:
	.zero		0
	.zero		64


//--------------------- .nv.constant0._Z7add_tenPKfPfii --------------------------
	.section	.nv.constant0._Z7add_tenPKfPfii,"a",@progbits
	.sectionflags	@""
	.align	4
.nv.constant0._Z7add_tenPKfPfii:
	.zero		920


//--------------------- SYMBOLS --------------------------

	.type		.nv.reservedSmem.offset0,@object
	.size		.nv.reservedSmem.offset0,0x4
